	.headerflags	@"EF_CUDA_TEXMODE_UNIFIED EF_CUDA_64BIT_ADDRESS EF_CUDA_ACCELERATORS EF_CUDA_SM90 EF_CUDA_VIRTUAL_SM(EF_CUDA_SM90)"
	.elftype	@"ET_EXEC"


//--------------------- .nv.info                  --------------------------
	.section	.nv.info,"",@"SHT_CUDA_INFO"
	.align	4


	//----- nvinfo : EIATTR_REGCOUNT
	.align		4
        /*0000*/ 	.byte	0x04, 0x2f
        /*0002*/ 	.short	(.L_1 - .L_0)
	.align		4
.L_0:
        /*0004*/ 	.word	index@(triton_per_fused_mean_0)
        /*0008*/ 	.word	0x0000000e


	//----- nvinfo : EIATTR_MIN_STACK_SIZE
	.align		4
.L_1:
        /*000c*/ 	.byte	0x04, 0x12
        /*000e*/ 	.short	(.L_3 - .L_2)
	.align		4
.L_2:
        /*0010*/ 	.word	index@(triton_per_fused_mean_0)
        /*0014*/ 	.word	0x00000000


	//----- nvinfo : EIATTR_FRAME_SIZE
	.align		4
.L_3:
        /*0018*/ 	.byte	0x04, 0x11
        /*001a*/ 	.short	(.L_5 - .L_4)
	.align		4
.L_4:
        /*001c*/ 	.word	index@(triton_per_fused_mean_0)
        /*0020*/ 	.word	0x00000000


	//----- nvinfo : EIATTR_MIN_STACK_SIZE
	.align		4
.L_5:
        /*0024*/ 	.byte	0x04, 0x12
        /*0026*/ 	.short	(.L_7 - .L_6)
	.align		4
.L_6:
        /*0028*/ 	.word	index@(triton_per_fused_mean_0)
        /*002c*/ 	.word	0x00000000
.L_7:


//--------------------- .nv.info.triton_per_fused_mean_0 --------------------------
	.section	.nv.info.triton_per_fused_mean_0,"",@"SHT_CUDA_INFO"
	.sectionflags	@""
	.align	4


	//----- nvinfo : EIATTR_CUDA_API_VERSION
	.align		4
        /*0000*/ 	.byte	0x04, 0x37
        /*0002*/ 	.short	(.L_9 - .L_8)
.L_8:
        /*0004*/ 	.word	0x0000007c


	//----- nvinfo : EIATTR_KPARAM_INFO
	.align		4
.L_9:
        /*0008*/ 	.byte	0x04, 0x17
        /*000a*/ 	.short	(.L_11 - .L_10)
.L_10:
        /*000c*/ 	.word	0x00000000
        /*0010*/ 	.short	0x0003
        /*0012*/ 	.short	0x0014
        /*0014*/ 	.byte	0x00, 0xf0, 0x11, 0x00


	//----- nvinfo : EIATTR_KPARAM_INFO
	.align		4
.L_11:
        /*0018*/ 	.byte	0x04, 0x17
        /*001a*/ 	.short	(.L_13 - .L_12)
.L_12:
        /*001c*/ 	.word	0x00000000
        /*0020*/ 	.short	0x0002
        /*0022*/ 	.short	0x0010
        /*0024*/ 	.byte	0x00, 0xf0, 0x11, 0x00


	//----- nvinfo : EIATTR_KPARAM_INFO
	.align		4
.L_13:
        /*0028*/ 	.byte	0x04, 0x17
        /*002a*/ 	.short	(.L_15 - .L_14)
.L_14:
        /*002c*/ 	.word	0x00000000
        /*0030*/ 	.short	0x0001
        /*0032*/ 	.short	0x0008
        /*0034*/ 	.byte	0x00, 0xf4, 0x21, 0x00


	//----- nvinfo : EIATTR_KPARAM_INFO
	.align		4
.L_15:
        /*0038*/ 	.byte	0x04, 0x17
        /*003a*/ 	.short	(.L_17 - .L_16)
.L_16:
        /*003c*/ 	.word	0x00000000
        /*0040*/ 	.short	0x0000
        /*0042*/ 	.short	0x0000
        /*0044*/ 	.byte	0x00, 0xf4, 0x21, 0x00


	//----- nvinfo : EIATTR_SPARSE_MMA_MASK
	.align		4
.L_17:
        /*0048*/ 	.byte	0x03, 0x50
        /*004a*/ 	.short	0x0000


	//----- nvinfo : EIATTR_MAXREG_COUNT
	.align		4
        /*004c*/ 	.byte	0x03, 0x1b
        /*004e*/ 	.short	0x00ff


	//----- nvinfo : EIATTR_COOP_GROUP_MASK_REGIDS
	.align		4
        /*0050*/ 	.byte	0x04, 0x29
        /*0052*/ 	.short	(.L_19 - .L_18)


	//   ....[0]....
.L_18:
        /*0054*/ 	.word	0xffffffff


	//   ....[1]....
        /*0058*/ 	.word	0xffffffff


	//   ....[2]....
        /*005c*/ 	.word	0xffffffff


	//   ....[3]....
        /*0060*/ 	.word	0xffffffff


	//----- nvinfo : EIATTR_COOP_GROUP_INSTR_OFFSETS
	.align		4
.L_19:
        /*0064*/ 	.byte	0x04, 0x28
        /*0066*/ 	.short	(.L_21 - .L_20)


	//   ....[0]....
.L_20:
        /*0068*/ 	.word	0x00000180


	//   ....[1]....
        /*006c*/ 	.word	0x000001b0


	//   ....[2]....
        /*0070*/ 	.word	0x000001d0


	//   ....[3]....
        /*0074*/ 	.word	0x00000200


	//----- nvinfo : EIATTR_EXIT_INSTR_OFFSETS
	.align		4
.L_21:
        /*0078*/ 	.byte	0x04, 0x1c
        /*007a*/ 	.short	(.L_23 - .L_22)


	//   ....[0]....
.L_22:
        /*007c*/ 	.word	0x00000230


	//   ....[1]....
        /*0080*/ 	.word	0x00000260


	//----- nvinfo : EIATTR_REQNTID
	.align		4
.L_23:
        /*0084*/ 	.byte	0x04, 0x10
        /*0086*/ 	.short	(.L_25 - .L_24)
.L_24:
        /*0088*/ 	.word	0x00000040
        /*008c*/ 	.word	0x00000001
        /*0090*/ 	.word	0x00000001


	//----- nvinfo : EIATTR_CBANK_PARAM_SIZE
	.align		4
.L_25:
        /*0094*/ 	.byte	0x03, 0x19
        /*0096*/ 	.short	0x0018


	//----- nvinfo : EIATTR_PARAM_CBANK
	.align		4
        /*0098*/ 	.byte	0x04, 0x0a
        /*009a*/ 	.short	(.L_27 - .L_26)
	.align		4
.L_26:
        /*009c*/ 	.word	index@(.nv.constant0.triton_per_fused_mean_0)
        /*00a0*/ 	.short	0x0210
        /*00a2*/ 	.short	0x0018


	//----- nvinfo : EIATTR_SW_WAR
	.align		4
.L_27:
        /*00a4*/ 	.byte	0x04, 0x36
        /*00a6*/ 	.short	(.L_29 - .L_28)
.L_28:
        /*00a8*/ 	.word	0x00000008
.L_29:


//--------------------- .nv.callgraph             --------------------------
	.section	.nv.callgraph,"",@"SHT_CUDA_CALLGRAPH"
	.align	4
	.sectionentsize	8
	.align		4
        /*0000*/ 	.word	0x00000000
	.align		4
        /*0004*/ 	.word	0xffffffff
	.align		4
        /*0008*/ 	.word	0x00000000
	.align		4
        /*000c*/ 	.word	0xfffffffe
	.align		4
        /*0010*/ 	.word	0x00000000
	.align		4
        /*0014*/ 	.word	0xfffffffd
	.align		4
        /*0018*/ 	.word	0x00000000
	.align		4
        /*001c*/ 	.word	0xfffffffc


//--------------------- .text.triton_per_fused_mean_0 --------------------------
	.section	.text.triton_per_fused_mean_0,"ax",@progbits
	.sectionflags	@"SHF_BARRIERS=1"
	.align	128
        .global         triton_per_fused_mean_0
        .type           triton_per_fused_mean_0,@function
        .size           triton_per_fused_mean_0,(.L_x_1 - triton_per_fused_mean_0)
        .other          triton_per_fused_mean_0,@"STO_CUDA_ENTRY STV_DEFAULT"
triton_per_fused_mean_0:
.text.triton_per_fused_mean_0:
[----:B------:R-:W0:Y:S02]  /*0000*/  LDC R1, c[0x0][0x28] ;  /* 0x00000a00ff017b82 */ /* 0x000e240000000800 */
[----:B------:R-:W1:Y:S01]  /*0010*/  S2R R11, SR_CTAID.X ;  /* 0x00000000000b7919 */ /* 0x000e620000002500 */
[----:B------:R-:W2:Y:S01]  /*0020*/  LDC.64 R2, c[0x0][0x218] ;  /* 0x00008600ff027b82 */ /* 0x000ea20000000a00 */
[----:B------:R-:W-:Y:S01]  /*0030*/  ULDC.64 UR4, c[0x0][0x208] ;  /* 0x0000820000047ab9 */ /* 0x000fe20000000a00 */
[----:B------:R-:W3:Y:S01]  /*0040*/  S2R R10, SR_TID.X ;  /* 0x00000000000a7919 */ /* 0x000ee20000002100 */
[----:B-1----:R-:W-:Y:S02]  /*0050*/  SHF.R.S32.HI R0, RZ, 0x1f, R11 ;  /* 0x0000001fff007819 */ /* 0x002fe4000001140b */
[----:B------:R-:W-:Y:S01]  /*0060*/  ISETP.GE.AND P0, PT, R11, 0x10, PT ;  /* 0x000000100b00780c */ /* 0x000fe20003f06270 */
[----:B---3--:R-:W-:Y:S01]  /*0070*/  IMAD.SHL.U32 R4, R10, 0x4, RZ ;  /* 0x000000040a047824 */ /* 0x008fe200078e00ff */
[----:B------:R-:W-:-:S04]  /*0080*/  LEA.HI R0, R0, R11, RZ, 0x2 ;  /* 0x0000000b00007211 */ /* 0x000fc800078f10ff */
[----:B------:R-:W-:Y:S02]  /*0090*/  LOP3.LUT R5, R4, 0x30, RZ, 0xc0, !PT ;  /* 0x0000003004057812 */ /* 0x000fe400078ec0ff */
[C---:B------:R-:W-:Y:S01]  /*00a0*/  LOP3.LUT R4, R0.reuse, 0x3ffffffc, RZ, 0xc0, !PT ;  /* 0x3ffffffc00047812 */ /* 0x040fe200078ec0ff */
[----:B------:R-:W-:Y:S01]  /*00b0*/  IMAD.SHL.U32 R0, R0, 0x10, RZ ;  /* 0x0000001000007824 */ /* 0x000fe200078e00ff */
[----:B------:R-:W-:-:S03]  /*00c0*/  LOP3.LUT R5, R5, 0x3, R10, 0xf8, !PT ;  /* 0x0000000305057812 */ /* 0x000fc600078ef80a */
[----:B------:R-:W-:Y:S01]  /*00d0*/  IMAD.IADD R4, R11, 0x1, -R4 ;  /* 0x000000010b047824 */ /* 0x000fe200078e0a04 */
[----:B------:R-:W-:-:S04]  /*00e0*/  LOP3.LUT R0, R0, 0xffffffc0, RZ, 0xc0, !PT ;  /* 0xffffffc000007812 */ /* 0x000fc800078ec0ff */
[----:B------:R-:W-:-:S05]  /*00f0*/  LEA R5, R4, R5, 0x2 ;  /* 0x0000000504057211 */ /* 0x000fca00078e10ff */
[----:B------:R-:W-:Y:S01]  /*0100*/  IMAD.IADD R5, R0, 0x1, R5 ;  /* 0x0000000100057824 */ /* 0x000fe200078e0205 */
[----:B------:R-:W-:-:S03]  /*0110*/  HFMA2.MMA R0, -RZ, RZ, 0, 0 ;  /* 0x00000000ff007435 */ /* 0x000fc600000001ff */
[----:B--2---:R-:W-:-:S07]  /*0120*/  IMAD.WIDE R2, R5, 0x4, R2 ;  /* 0x0000000405027825 */ /* 0x004fce00078e0202 */
[----:B------:R-:W2:Y:S01]  /*0130*/  @!P0 LDG.E R0, desc[UR4][R2.64] ;  /* 0x0000000402008981 */ /* 0x000ea2000c1e1900 */
[----:B------:R-:W-:Y:S01]  /*0140*/  BAR.SYNC.DEFER_BLOCKING 0x0 ;  /* 0x0000000000007b1d */ /* 0x000fe20000010000 */
[----:B--2---:R-:W-:-:S04]  /*0150*/  SEL R0, R0, RZ, !P0 ;  /* 0x000000ff00007207 */ /* 0x004fc80004000000 */
[----:B------:R-:W-:Y:S02]  /*0160*/  FSEL R0, R0, RZ, !P0 ;  /* 0x000000ff00007208 */ /* 0x000fe40004000000 */
[----:B------:R-:W-:-:S03]  /*0170*/  LOP3.LUT P0, RZ, R10, 0x3f, RZ, 0xc0, !PT ;  /* 0x0000003f0aff7812 */ /* 0x000fc6000780c0ff */
[----:B------:R-:W1:Y:S01]  /*0180*/  SHFL.BFLY PT, R5, R0, 0x8, 0x1f ;  /* 0x0d001f0000057f89 */ /* 0x000e6200000e0000 */
[----:B------:R-:W-:Y:S01]  /*0190*/  ISETP.LT.AND P0, PT, R11, 0x10, !P0 ;  /* 0x000000100b00780c */ /* 0x000fe20004701270 */
[----:B-1----:R-:W-:-:S05]  /*01a0*/  FADD R6, R0, R5 ;  /* 0x0000000500067221 */ /* 0x002fca0000000000 */
[----:B------:R-:W1:Y:S02]  /*01b0*/  SHFL.BFLY PT, R5, R6, 0x4, 0x1f ;  /* 0x0c801f0006057f89 */ /* 0x000e6400000e0000 */
[----:B-1----:R-:W-:-:S05]  /*01c0*/  FADD R7, R6, R5 ;  /* 0x0000000506077221 */ /* 0x002fca0000000000 */
[----:B------:R-:W1:Y:S02]  /*01d0*/  SHFL.BFLY PT, R4, R7, 0x2, 0x1f ;  /* 0x0c401f0007047f89 */ /* 0x000e6400000e0000 */
[----:B-1----:R-:W-:Y:S02]  /*01e0*/  FADD R8, R7, R4 ;  /* 0x0000000407087221 */ /* 0x002fe40000000000 */
[----:B------:R-:W1:Y:S03]  /*01f0*/  LDC.64 R4, c[0x0][0x210] ;  /* 0x00008400ff047b82 */ /* 0x000e660000000a00 */
[----:B------:R-:W2:Y:S01]  /*0200*/  SHFL.BFLY PT, R9, R8, 0x1, 0x1f ;  /* 0x0c201f0008097f89 */ /* 0x000ea200000e0000 */
[----:B-1----:R-:W-:-:S04]  /*0210*/  IMAD.WIDE R2, R11, 0x4, R4 ;  /* 0x000000040b027825 */ /* 0x002fc800078e0204 */
[----:B--2---:R-:W-:Y:S01]  /*0220*/  FADD R9, R8, R9 ;  /* 0x0000000908097221 */ /* 0x004fe20000000000 */
[----:B------:R-:W-:Y:S06]  /*0230*/  @!P0 EXIT ;  /* 0x000000000000894d */ /* 0x000fec0003800000 */
[----:B------:R-:W-:-:S05]  /*0240*/  FMUL R9, R9, 0.0625 ;  /* 0x3d80000009097820 */ /* 0x000fca0000400000 */
[----:B------:R-:W-:Y:S01]  /*0250*/  STG.E desc[UR4][R2.64], R9 ;  /* 0x0000000902007986 */ /* 0x000fe2000c101904 */
[----:B------:R-:W-:Y:S05]  /*0260*/  EXIT ;  /* 0x000000000000794d */ /* 0x000fea0003800000 */
.L_x_0:
[----:B------:R-:W-:-:S00]  /*0270*/  BRA `(.L_x_0) ;  /* 0xfffffffc00fc7947 */ /* 0x000fc0000383ffff */
[----:B------:R-:W-:-:S00]  /*0280*/  NOP ;  /* 0x0000000000007918 */ /* 0x000fc00000000000 */
[----:B------:R-:W-:-:S00]  /*0290*/  NOP ;  /* 0x0000000000007918 */ /* 0x000fc00000000000 */
[----:B------:R-:W-:-:S00]  /*02a0*/  NOP ;  /* 0x0000000000007918 */ /* 0x000fc00000000000 */
[----:B------:R-:W-:-:S00]  /*02b0*/  NOP ;  /* 0x0000000000007918 */ /* 0x000fc00000000000 */
[----:B------:R-:W-:-:S00]  /*02c0*/  NOP ;  /* 0x0000000000007918 */ /* 0x000fc00000000000 */
[----:B------:R-:W-:-:S00]  /*02d0*/  NOP ;  /* 0x0000000000007918 */ /* 0x000fc00000000000 */
[----:B------:R-:W-:-:S00]  /*02e0*/  NOP ;  /* 0x0000000000007918 */ /* 0x000fc00000000000 */
[----:B------:R-:W-:-:S00]  /*02f0*/  NOP ;  /* 0x0000000000007918 */ /* 0x000fc00000000000 */
.L_x_1:


//--------------------- .nv.constant0.triton_per_fused_mean_0 --------------------------
	.section	.nv.constant0.triton_per_fused_mean_0,"a",@progbits
	.sectionflags	@""
	.align	4
.nv.constant0.triton_per_fused_mean_0:
	.zero		552
